	.headerflags	@"EF_CUDA_TEXMODE_UNIFIED EF_CUDA_64BIT_ADDRESS EF_CUDA_ACCELERATORS EF_CUDA_SM90 EF_CUDA_VIRTUAL_SM(EF_CUDA_SM90)"
	.elftype	@"ET_EXEC"


//--------------------- .nv.info                  --------------------------
	.section	.nv.info,"",@"SHT_CUDA_INFO"
	.align	4


	//----- nvinfo : EIATTR_REGCOUNT
	.align		4
        /*0000*/ 	.byte	0x04, 0x2f
        /*0002*/ 	.short	(.L_3 - .L_2)
	.align		4
.L_2:
        /*0004*/ 	.word	index@(triton_poi_fused__native_batch_norm_legit_no_training_relu_6)
        /*0008*/ 	.word	0x00000022


	//----- nvinfo : EIATTR_MIN_STACK_SIZE
	.align		4
.L_3:
        /*000c*/ 	.byte	0x04, 0x12
        /*000e*/ 	.short	(.L_5 - .L_4)
	.align		4
.L_4:
        /*0010*/ 	.word	index@(triton_poi_fused__native_batch_norm_legit_no_training_relu_6)
        /*0014*/ 	.word	0x00000000


	//----- nvinfo : EIATTR_FRAME_SIZE
	.align		4
.L_5:
        /*0018*/ 	.byte	0x04, 0x11
        /*001a*/ 	.short	(.L_7 - .L_6)
	.align		4
.L_6:
        /*001c*/ 	.word	index@(triton_poi_fused__native_batch_norm_legit_no_training_relu_6)
        /*0020*/ 	.word	0x00000000


	//----- nvinfo : EIATTR_MIN_STACK_SIZE
	.align		4
.L_7:
        /*0024*/ 	.byte	0x04, 0x12
        /*0026*/ 	.short	(.L_9 - .L_8)
	.align		4
.L_8:
        /*0028*/ 	.word	index@(triton_poi_fused__native_batch_norm_legit_no_training_relu_6)
        /*002c*/ 	.word	0x00000000
.L_9:


//--------------------- .nv.info.triton_poi_fused__native_batch_norm_legit_no_training_relu_6 --------------------------
	.section	.nv.info.triton_poi_fused__native_batch_norm_legit_no_training_relu_6,"",@"SHT_CUDA_INFO"
	.sectionflags	@""
	.align	4


	//----- nvinfo : EIATTR_CUDA_API_VERSION
	.align		4
        /*0000*/ 	.byte	0x04, 0x37
        /*0002*/ 	.short	(.L_11 - .L_10)
.L_10:
        /*0004*/ 	.word	0x0000007c


	//----- nvinfo : EIATTR_KPARAM_INFO
	.align		4
.L_11:
        /*0008*/ 	.byte	0x04, 0x17
        /*000a*/ 	.short	(.L_13 - .L_12)
.L_12:
        /*000c*/ 	.word	0x00000000
        /*0010*/ 	.short	0x0007
        /*0012*/ 	.short	0x0034
        /*0014*/ 	.byte	0x00, 0xf0, 0x11, 0x00


	//----- nvinfo : EIATTR_KPARAM_INFO
	.align		4
.L_13:
        /*0018*/ 	.byte	0x04, 0x17
        /*001a*/ 	.short	(.L_15 - .L_14)
.L_14:
        /*001c*/ 	.word	0x00000000
        /*0020*/ 	.short	0x0006
        /*0022*/ 	.short	0x0030
        /*0024*/ 	.byte	0x00, 0xf0, 0x11, 0x00


	//----- nvinfo : EIATTR_KPARAM_INFO
	.align		4
.L_15:
        /*0028*/ 	.byte	0x04, 0x17
        /*002a*/ 	.short	(.L_17 - .L_16)
.L_16:
        /*002c*/ 	.word	0x00000000
        /*0030*/ 	.short	0x0005
        /*0032*/ 	.short	0x0028
        /*0034*/ 	.byte	0x00, 0xf4, 0x21, 0x00


	//----- nvinfo : EIATTR_KPARAM_INFO
	.align		4
.L_17:
        /*0038*/ 	.byte	0x04, 0x17
        /*003a*/ 	.short	(.L_19 - .L_18)
.L_18:
        /*003c*/ 	.word	0x00000000
        /*0040*/ 	.short	0x0004
        /*0042*/ 	.short	0x0020
        /*0044*/ 	.byte	0x00, 0xf4, 0x21, 0x00


	//----- nvinfo : EIATTR_KPARAM_INFO
	.align		4
.L_19:
        /*0048*/ 	.byte	0x04, 0x17
        /*004a*/ 	.short	(.L_21 - .L_20)
.L_20:
        /*004c*/ 	.word	0x00000000
        /*0050*/ 	.short	0x0003
        /*0052*/ 	.short	0x0018
        /*0054*/ 	.byte	0x00, 0xf4, 0x21, 0x00


	//----- nvinfo : EIATTR_KPARAM_INFO
	.align		4
.L_21:
        /*0058*/ 	.byte	0x04, 0x17
        /*005a*/ 	.short	(.L_23 - .L_22)
.L_22:
        /*005c*/ 	.word	0x00000000
        /*0060*/ 	.short	0x0002
        /*0062*/ 	.short	0x0010
        /*0064*/ 	.byte	0x00, 0xf4, 0x21, 0x00


	//----- nvinfo : EIATTR_KPARAM_INFO
	.align		4
.L_23:
        /*0068*/ 	.byte	0x04, 0x17
        /*006a*/ 	.short	(.L_25 - .L_24)
.L_24:
        /*006c*/ 	.word	0x00000000
        /*0070*/ 	.short	0x0001
        /*0072*/ 	.short	0x0008
        /*0074*/ 	.byte	0x00, 0xf4, 0x21, 0x00


	//----- nvinfo : EIATTR_KPARAM_INFO
	.align		4
.L_25:
        /*0078*/ 	.byte	0x04, 0x17
        /*007a*/ 	.short	(.L_27 - .L_26)
.L_26:
        /*007c*/ 	.word	0x00000000
        /*0080*/ 	.short	0x0000
        /*0082*/ 	.short	0x0000
        /*0084*/ 	.byte	0x00, 0xf4, 0x21, 0x00


	//----- nvinfo : EIATTR_SPARSE_MMA_MASK
	.align		4
.L_27:
        /*0088*/ 	.byte	0x03, 0x50
        /*008a*/ 	.short	0x0000


	//----- nvinfo : EIATTR_MAXREG_COUNT
	.align		4
        /*008c*/ 	.byte	0x03, 0x1b
        /*008e*/ 	.short	0x00ff


	//----- nvinfo : EIATTR_EXIT_INSTR_OFFSETS
	.align		4
        /*0090*/ 	.byte	0x04, 0x1c
        /*0092*/ 	.short	(.L_29 - .L_28)


	//   ....[0]....
.L_28:
        /*0094*/ 	.word	0x00001190


	//   ....[1]....
        /*0098*/ 	.word	0x00001210


	//----- nvinfo : EIATTR_REQNTID
	.align		4
.L_29:
        /*009c*/ 	.byte	0x04, 0x10
        /*009e*/ 	.short	(.L_31 - .L_30)
.L_30:
        /*00a0*/ 	.word	0x00000100
        /*00a4*/ 	.word	0x00000001
        /*00a8*/ 	.word	0x00000001


	//----- nvinfo : EIATTR_CBANK_PARAM_SIZE
	.align		4
.L_31:
        /*00ac*/ 	.byte	0x03, 0x19
        /*00ae*/ 	.short	0x0038


	//----- nvinfo : EIATTR_PARAM_CBANK
	.align		4
        /*00b0*/ 	.byte	0x04, 0x0a
        /*00b2*/ 	.short	(.L_33 - .L_32)
	.align		4
.L_32:
        /*00b4*/ 	.word	index@(.nv.constant0.triton_poi_fused__native_batch_norm_legit_no_training_relu_6)
        /*00b8*/ 	.short	0x0210
        /*00ba*/ 	.short	0x0038


	//----- nvinfo : EIATTR_SW_WAR
	.align		4
.L_33:
        /*00bc*/ 	.byte	0x04, 0x36
        /*00be*/ 	.short	(.L_35 - .L_34)
.L_34:
        /*00c0*/ 	.word	0x00000008
.L_35:


//--------------------- .nv.callgraph             --------------------------
	.section	.nv.callgraph,"",@"SHT_CUDA_CALLGRAPH"
	.align	4
	.sectionentsize	8
	.align		4
        /*0000*/ 	.word	0x00000000
	.align		4
        /*0004*/ 	.word	0xffffffff
	.align		4
        /*0008*/ 	.word	0x00000000
	.align		4
        /*000c*/ 	.word	0xfffffffe
	.align		4
        /*0010*/ 	.word	0x00000000
	.align		4
        /*0014*/ 	.word	0xfffffffd
	.align		4
        /*0018*/ 	.word	0x00000000
	.align		4
        /*001c*/ 	.word	0xfffffffc


//--------------------- .nv.constant4             --------------------------
	.section	.nv.constant4,"a",@progbits
	.align	8
	.align		8
.nv.constant4:
        /*0000*/ 	.dword	_$_str
	.align		8
        /*0008*/ 	.dword	_$_str_$_2


//--------------------- .text.triton_poi_fused__native_batch_norm_legit_no_training_relu_6 --------------------------
	.section	.text.triton_poi_fused__native_batch_norm_legit_no_training_relu_6,"ax",@progbits
	.sectionflags	@"SHF_BARRIERS=1"
	.align	128
        .global         triton_poi_fused__native_batch_norm_legit_no_training_relu_6
        .type           triton_poi_fused__native_batch_norm_legit_no_training_relu_6,@function
        .size           triton_poi_fused__native_batch_norm_legit_no_training_relu_6,(.L_x_1 - triton_poi_fused__native_batch_norm_legit_no_training_relu_6)
        .other          triton_poi_fused__native_batch_norm_legit_no_training_relu_6,@"STO_CUDA_ENTRY STV_DEFAULT"
triton_poi_fused__native_batch_norm_legit_no_training_relu_6:
.text.triton_poi_fused__native_batch_norm_legit_no_training_relu_6:
[----:B------:R-:W0:Y:S01]  /*0000*/  LDC R1, c[0x0][0x28] ;  /* 0x00000a00ff017b82 */ /* 0x000e220000000800 */
[----:B------:R-:W1:Y:S07]  /*0010*/  S2R R3, SR_CTAID.Y ;  /* 0x0000000000037919 */ /* 0x000e6e0000002600 */
[----:B------:R-:W2:Y:S01]  /*0020*/  LDC.64 R30, c[0x0][0x210] ;  /* 0x00008400ff1e7b82 */ /* 0x000ea20000000a00 */
[----:B------:R-:W-:Y:S01]  /*0030*/  ULDC.64 UR6, c[0x0][0x208] ;  /* 0x0000820000067ab9 */ /* 0x000fe20000000a00 */
[----:B------:R-:W3:Y:S01]  /*0040*/  S2R R13, SR_TID.X ;  /* 0x00000000000d7919 */ /* 0x000ee20000002100 */
[----:B------:R-:W4:Y:S05]  /*0050*/  S2R R21, SR_CTAID.X ;  /* 0x0000000000157919 */ /* 0x000f2a0000002500 */
[----:B------:R-:W5:Y:S01]  /*0060*/  LDC.64 R28, c[0x0][0x218] ;  /* 0x00008600ff1c7b82 */ /* 0x000f620000000a00 */
[----:B-1----:R-:W-:-:S02]  /*0070*/  IMAD.SHL.U32 R3, R3, 0x10, RZ ;  /* 0x0000001003037824 */ /* 0x002fc400078e00ff */
[----:B---3--:R-:W-:Y:S01]  /*0080*/  IMAD.SHL.U32 R0, R13, 0x4, RZ ;  /* 0x000000040d007824 */ /* 0x008fe200078e00ff */
[----:B------:R-:W-:-:S04]  /*0090*/  SHF.R.U32.HI R24, RZ, 0x2, R13 ;  /* 0x00000002ff187819 */ /* 0x000fc8000001160d */
[----:B------:R-:W-:Y:S02]  /*00a0*/  LOP3.LUT R2, R3, 0xc, R0, 0xf8, !PT ;  /* 0x0000000c03027812 */ /* 0x000fe400078ef800 */
[----:B------:R-:W-:Y:S02]  /*00b0*/  SGXT.U32 R24, R24, 0x6 ;  /* 0x000000061818781a */ /* 0x000fe40000000000 */
[----:B------:R-:W-:Y:S02]  /*00c0*/  SHF.R.S32.HI R5, RZ, 0x1f, R2 ;  /* 0x0000001fff057819 */ /* 0x000fe40000011402 */
[----:B------:R-:W-:Y:S02]  /*00d0*/  ISETP.GE.AND P0, PT, R2, 0x100, PT ;  /* 0x000001000200780c */ /* 0x000fe40003f06270 */
[----:B------:R-:W-:Y:S02]  /*00e0*/  LEA.HI R7, R5, R2, RZ, 0x6 ;  /* 0x0000000205077211 */ /* 0x000fe400078f30ff */
[----:B----4-:R-:W-:-:S02]  /*00f0*/  PRMT R12, R24, 0x6540, R21 ;  /* 0x00006540180c7816 */ /* 0x010fc40000000015 */
[C---:B------:R-:W-:Y:S01]  /*0100*/  LOP3.LUT R5, R7.reuse, 0xffffffc0, RZ, 0xc0, !PT ;  /* 0xffffffc007057812 */ /* 0x040fe200078ec0ff */
[----:B------:R-:W-:Y:S01]  /*0110*/  IMAD.SHL.U32 R9, R7, 0x400, RZ ;  /* 0x0000040007097824 */ /* 0x000fe200078e00ff */
[C---:B------:R-:W-:Y:S02]  /*0120*/  LOP3.LUT R23, R12.reuse, 0x80, RZ, 0xfc, !PT ;  /* 0x000000800c177812 */ /* 0x040fe400078efcff */
[----:B------:R-:W-:Y:S02]  /*0130*/  CS2R R6, SRZ ;  /* 0x0000000000067805 */ /* 0x000fe4000001ff00 */
[----:B------:R-:W-:Y:S01]  /*0140*/  LOP3.LUT R11, R12, 0x40, RZ, 0xfc, !PT ;  /* 0x000000400c0b7812 */ /* 0x000fe200078efcff */
[----:B------:R-:W-:Y:S01]  /*0150*/  IMAD.IADD R2, R2, 0x1, -R5 ;  /* 0x0000000102027824 */ /* 0x000fe200078e0a05 */
[----:B------:R-:W-:Y:S02]  /*0160*/  LOP3.LUT R15, R9, 0xffff0000, RZ, 0xc0, !PT ;  /* 0xffff0000090f7812 */ /* 0x000fe400078ec0ff */
[----:B------:R-:W-:-:S02]  /*0170*/  CS2R R4, SRZ ;  /* 0x0000000000047805 */ /* 0x000fc4000001ff00 */
[----:B------:R-:W-:Y:S02]  /*0180*/  ISETP.LT.AND P1, PT, R12, 0x400, !P0 ;  /* 0x000004000c00780c */ /* 0x000fe40004721270 */
[----:B------:R-:W-:Y:S02]  /*0190*/  CS2R R8, SRZ ;  /* 0x0000000000087805 */ /* 0x000fe4000001ff00 */
[----:B------:R-:W-:Y:S01]  /*01a0*/  ISETP.LT.AND P3, PT, R23, 0x400, !P0 ;  /* 0x000004001700780c */ /* 0x000fe20004761270 */
[----:B------:R-:W-:Y:S01]  /*01b0*/  IMAD.IADD R15, R2, 0x1, R15 ;  /* 0x00000001020f7824 */ /* 0x000fe200078e020f */
[----:B------:R-:W-:Y:S02]  /*01c0*/  SHF.R.U32.HI R16, RZ, 0x6, R13 ;  /* 0x00000006ff107819 */ /* 0x000fe4000001160d */
[----:B------:R-:W-:Y:S01]  /*01d0*/  ISETP.LT.AND P2, PT, R11, 0x400, !P0 ;  /* 0x000004000b00780c */ /* 0x000fe20004741270 */
[C-C-:B------:R-:W-:Y:S01]  /*01e0*/  IMAD R19, R12.reuse, 0x40, R15.reuse ;  /* 0x000000400c137824 */ /* 0x140fe200078e020f */
[----:B------:R-:W-:Y:S01]  /*01f0*/  LOP3.LUT R12, R12, 0xc0, RZ, 0xfc, !PT ;  /* 0x000000c00c0c7812 */ /* 0x000fe200078efcff */
[----:B------:R-:W-:-:S02]  /*0200*/  IMAD R23, R23, 0x40, R15 ;  /* 0x0000004017177824 */ /* 0x000fc400078e020f */
[--C-:B------:R-:W-:Y:S01]  /*0210*/  IMAD R27, R11, 0x40, R15.reuse ;  /* 0x000000400b1b7824 */ /* 0x100fe200078e020f */
[C---:B------:R-:W-:Y:S01]  /*0220*/  ISETP.LT.AND P4, PT, R12.reuse, 0x400, !P0 ;  /* 0x000004000c00780c */ /* 0x040fe20004781270 */
[----:B------:R-:W-:Y:S01]  /*0230*/  IMAD R17, R12, 0x40, R15 ;  /* 0x000000400c117824 */ /* 0x000fe200078e020f */
[----:B------:R-:W-:Y:S02]  /*0240*/  CS2R R12, SRZ ;  /* 0x00000000000c7805 */ /* 0x000fe4000001ff00 */
[----:B------:R-:W-:Y:S01]  /*0250*/  CS2R R14, SRZ ;  /* 0x00000000000e7805 */ /* 0x000fe2000001ff00 */
[--C-:B--2---:R-:W-:Y:S01]  /*0260*/  IMAD.WIDE R18, R19, 0x4, R30.reuse ;  /* 0x0000000413127825 */ /* 0x104fe200078e021e */
[----:B------:R-:W-:Y:S02]  /*0270*/  SGXT.U32 R16, R16, 0x2 ;  /* 0x000000021010781a */ /* 0x000fe40000000000 */
[----:B------:R-:W-:Y:S02]  /*0280*/  CS2R R10, SRZ ;  /* 0x00000000000a7805 */ /* 0x000fe4000001ff00 */
[----:B------:R-:W-:Y:S01]  /*0290*/  LOP3.LUT R0, R0, 0xfc, RZ, 0xc0, !PT ;  /* 0x000000fc00007812 */ /* 0x000fe200078ec0ff */
[----:B------:R-:W-:Y:S01]  /*02a0*/  IMAD.WIDE R22, R23, 0x4, R30 ;  /* 0x0000000417167825 */ /* 0x000fe200078e021e */
[----:B------:R1:W2:Y:S01]  /*02b0*/  @P1 LDG.E.EL.128 R4, desc[UR6][R18.64] ;  /* 0x0000000612041981 */ /* 0x0002a2000c2e1d00 */
[----:B------:R-:W-:-:S02]  /*02c0*/  LOP3.LUT R3, R16, R3, RZ, 0xfc, !PT ;  /* 0x0000000310037212 */ /* 0x000fc400078efcff */
[----:B------:R-:W-:Y:S01]  /*02d0*/  IMAD.WIDE R26, R27, 0x4, R30 ;  /* 0x000000041b1a7825 */ /* 0x000fe200078e021e */
[----:B------:R3:W4:Y:S01]  /*02e0*/  @P3 LDG.E.EL.128 R12, desc[UR6][R22.64] ;  /* 0x00000006160c3981 */ /* 0x000722000c2e1d00 */
[----:B------:R-:W-:Y:S02]  /*02f0*/  PRMT R0, R0, 0x6540, R21 ;  /* 0x0000654000007816 */ /* 0x000fe40000000015 */
[----:B------:R-:W-:Y:S01]  /*0300*/  CS2R R20, SRZ ;  /* 0x0000000000147805 */ /* 0x000fe2000001ff00 */
[----:B------:R-:W-:Y:S01]  /*0310*/  IMAD.WIDE R30, R17, 0x4, R30 ;  /* 0x00000004111e7825 */ /* 0x000fe200078e021e */
[----:B------:R-:W-:Y:S01]  /*0320*/  CS2R R16, SRZ ;  /* 0x0000000000107805 */ /* 0x000fe2000001ff00 */
[----:B------:R3:W2:Y:S01]  /*0330*/  @P2 LDG.E.EL.128 R8, desc[UR6][R26.64] ;  /* 0x000000061a082981 */ /* 0x0006a2000c2e1d00 */
[----:B-1----:R-:W-:Y:S01]  /*0340*/  CS2R R18, SRZ ;  /* 0x0000000000127805 */ /* 0x002fe2000001ff00 */
[----:B-----5:R-:W-:Y:S01]  /*0350*/  IMAD.WIDE R28, R2, 0x4, R28 ;  /* 0x00000004021c7825 */ /* 0x020fe200078e021c */
[----:B---3--:R-:W-:-:S04]  /*0360*/  CS2R R22, SRZ ;  /* 0x0000000000167805 */ /* 0x008fc8000001ff00 */
[----:B------:R-:W3:Y:S01]  /*0370*/  @P4 LDG.E.EL.128 R16, desc[UR6][R30.64] ;  /* 0x000000061e104981 */ /* 0x000ee2000c2e1d00 */
[----:B0-----:R-:W0:Y:S03]  /*0380*/  LDC.64 R26, c[0x0][0x220] ;  /* 0x00008800ff1a7b82 */ /* 0x001e260000000a00 */
[----:B------:R-:W2:Y:S01]  /*0390*/  @!P0 LDG.E.EL.128 R20, desc[UR6][R28.64] ;  /* 0x000000061c148981 */ /* 0x000ea2000c2e1d00 */
[----:B0-----:R-:W-:-:S04]  /*03a0*/  IMAD.WIDE R26, R2, 0x4, R26 ;  /* 0x00000004021a7825 */ /* 0x001fc800078e021a */
[C---:B--2---:R-:W-:Y:S01]  /*03b0*/  FADD R4, -R20.reuse, R4 ;  /* 0x0000000414047221 */ /* 0x044fe20000000100 */
[C---:B------:R-:W-:Y:S01]  /*03c0*/  FADD R25, -R20.reuse, R8 ;  /* 0x0000000814197221 */ /* 0x040fe20000000100 */
[C---:B----4-:R-:W-:Y:S01]  /*03d0*/  FADD R12, -R20.reuse, R12 ;  /* 0x0000000c140c7221 */ /* 0x050fe20000000100 */
[----:B---3--:R-:W-:Y:S01]  /*03e0*/  FADD R16, -R20, R16 ;  /* 0x0000001014107221 */ /* 0x008fe20000000100 */
[C---:B------:R-:W-:Y:S01]  /*03f0*/  FADD R5, -R21.reuse, R5 ;  /* 0x0000000515057221 */ /* 0x040fe20000000100 */
[C---:B------:R-:W-:Y:S01]  /*0400*/  FADD R20, -R21.reuse, R9 ;  /* 0x0000000915147221 */ /* 0x040fe20000000100 */
[C---:B------:R-:W-:Y:S01]  /*0410*/  FADD R13, -R21.reuse, R13 ;  /* 0x0000000d150d7221 */ /* 0x040fe20000000100 */
[----:B------:R-:W-:Y:S01]  /*0420*/  FADD R17, -R21, R17 ;  /* 0x0000001115117221 */ /* 0x000fe20000000100 */
[C---:B------:R-:W-:Y:S01]  /*0430*/  FADD R6, -R22.reuse, R6 ;  /* 0x0000000616067221 */ /* 0x040fe20000000100 */
[C---:B------:R-:W-:Y:S01]  /*0440*/  FADD R21, -R22.reuse, R10 ;  /* 0x0000000a16157221 */ /* 0x040fe20000000100 */
[C---:B------:R-:W-:Y:S01]  /*0450*/  FADD R14, -R22.reuse, R14 ;  /* 0x0000000e160e7221 */ /* 0x040fe20000000100 */
[----:B------:R-:W-:Y:S01]  /*0460*/  FADD R18, -R22, R18 ;  /* 0x0000001216127221 */ /* 0x000fe20000000100 */
[C---:B------:R-:W-:Y:S01]  /*0470*/  FADD R22, -R23.reuse, R7 ;  /* 0x0000000717167221 */ /* 0x040fe20000000100 */
[----:B------:R-:W-:Y:S01]  /*0480*/  FADD R7, -R23, R11 ;  /* 0x0000000b17077221 */ /* 0x000fe20000000100 */
[----:B------:R-:W-:-:S02]  /*0490*/  CS2R R8, SRZ ;  /* 0x0000000000087805 */ /* 0x000fc4000001ff00 */
[----:B------:R-:W-:-:S06]  /*04a0*/  CS2R R10, SRZ ;  /* 0x00000000000a7805 */ /* 0x000fcc000001ff00 */
[----:B------:R-:W2:Y:S01]  /*04b0*/  @!P0 LDG.E.EL.128 R8, desc[UR6][R26.64] ;  /* 0x000000061a088981 */ /* 0x000ea2000c2e1d00 */
[C---:B------:R-:W-:Y:S01]  /*04c0*/  FADD R15, -R23.reuse, R15 ;  /* 0x0000000f170f7221 */ /* 0x040fe20000000100 */
[----:B------:R-:W-:Y:S01]  /*04d0*/  FADD R19, -R23, R19 ;  /* 0x0000001317137221 */ /* 0x000fe20000000100 */
[----:B--2---:R-:W-:-:S04]  /*04e0*/  FADD R30, R8, 9.9999997473787516356e-06 ;  /* 0x3727c5ac081e7421 */ /* 0x004fc80000000000 */
[----:B------:R0:W1:Y:S01]  /*04f0*/  MUFU.SQRT R8, R30 ;  /* 0x0000001e00087308 */ /* 0x0000620000002000 */
[----:B------:R-:W-:Y:S01]  /*0500*/  FADD R23, R10, 9.9999997473787516356e-06 ;  /* 0x3727c5ac0a177421 */ /* 0x000fe20000000000 */
[----:B------:R-:W-:Y:S01]  /*0510*/  FADD R9, R9, 9.9999997473787516356e-06 ;  /* 0x3727c5ac09097421 */ /* 0x000fe20000000000 */
[----:B------:R-:W-:-:S05]  /*0520*/  FADD R11, R11, 9.9999997473787516356e-06 ;  /* 0x3727c5ac0b0b7421 */ /* 0x000fca0000000000 */
[----:B------:R-:W2:Y:S01]  /*0530*/  MUFU.SQRT R28, R9 ;  /* 0x00000009001c7308 */ /* 0x000ea20000002000 */
[----:B0-----:R-:W0:Y:S01]  /*0540*/  LDC.64 R30, c[0x0][0x230] ;  /* 0x00008c00ff1e7b82 */ /* 0x001e220000000a00 */
[----:B-1----:R-:W-:-:S06]  /*0550*/  FSETP.GT.AND P6, PT, R8, 8.50705917302346158658e+37, PT ;  /* 0x7e8000000800780b */ /* 0x002fcc0003fc4000 */
[----:B------:R-:W1:Y:S01]  /*0560*/  MUFU.SQRT R29, R11 ;  /* 0x0000000b001d7308 */ /* 0x000e620000002000 */
[----:B------:R-:W-:-:S07]  /*0570*/  FSETP.GEU.AND P1, PT, R8, 1.175494350822287508e-38, PT ;  /* 0x008000000800780b */ /* 0x000fce0003f2e000 */
[----:B------:R-:W3:Y:S01]  /*0580*/  MUFU.SQRT R23, R23 ;  /* 0x0000001700177308 */ /* 0x000ee20000002000 */
[----:B------:R-:W-:Y:S01]  /*0590*/  IMAD.MOV.U32 R10, RZ, RZ, 0x3e800000 ;  /* 0x3e800000ff0a7424 */ /* 0x000fe200078e00ff */
[----:B--2---:R-:W-:Y:S01]  /*05a0*/  FSETP.GT.AND P2, PT, R28, 8.50705917302346158658e+37, PT ;  /* 0x7e8000001c00780b */ /* 0x004fe20003f44000 */
[----:B------:R-:W-:-:S03]  /*05b0*/  @P6 FMUL R8, R8, 0.25 ;  /* 0x3e80000008086820 */ /* 0x000fc60000400000 */
[----:B------:R-:W-:Y:S02]  /*05c0*/  FSEL R26, R10, 1, P6 ;  /* 0x3f8000000a1a7808 */ /* 0x000fe40003000000 */
[C---:B-1----:R-:W-:Y:S01]  /*05d0*/  FSETP.GT.AND P6, PT, R29.reuse, 8.50705917302346158658e+37, PT ;  /* 0x7e8000001d00780b */ /* 0x042fe20003fc4000 */
[----:B------:R-:W-:Y:S01]  /*05e0*/  @!P1 FMUL R8, R8, 16777216 ;  /* 0x4b80000008089820 */ /* 0x000fe20000400000 */
[----:B------:R-:W-:Y:S01]  /*05f0*/  FSETP.GEU.AND P3, PT, R28, 1.175494350822287508e-38, PT ;  /* 0x008000001c00780b */ /* 0x000fe20003f6e000 */
[----:B------:R-:W-:Y:S01]  /*0600*/  @!P1 FMUL R26, R26, 16777216 ;  /* 0x4b8000001a1a9820 */ /* 0x000fe20000400000 */
[----:B------:R-:W-:Y:S02]  /*0610*/  FSETP.GEU.AND P1, PT, R29, 1.175494350822287508e-38, PT ;  /* 0x008000001d00780b */ /* 0x000fe40003f2e000 */
[C---:B---3--:R-:W-:Y:S02]  /*0620*/  FSETP.GT.AND P4, PT, R23.reuse, 8.50705917302346158658e+37, PT ;  /* 0x7e8000001700780b */ /* 0x048fe40003f84000 */
[----:B------:R-:W-:Y:S01]  /*0630*/  FSETP.GEU.AND P5, PT, R23, 1.175494350822287508e-38, PT ;  /* 0x008000001700780b */ /* 0x000fe20003fae000 */
[----:B------:R-:W1:Y:S01]  /*0640*/  MUFU.RCP R9, R8 ;  /* 0x0000000800097308 */ /* 0x000e620000001000 */
[----:B------:R-:W-:-:S03]  /*0650*/  @P2 FMUL R28, R28, 0.25 ;  /* 0x3e8000001c1c2820 */ /* 0x000fc60000400000 */
[----:B------:R-:W-:Y:S02]  /*0660*/  @P6 FMUL R29, R29, 0.25 ;  /* 0x3e8000001d1d6820 */ /* 0x000fe40000400000 */
[----:B------:R-:W-:Y:S02]  /*0670*/  @!P3 FMUL R28, R28, 16777216 ;  /* 0x4b8000001c1cb820 */ /* 0x000fe40000400000 */
[----:B------:R-:W-:Y:S02]  /*0680*/  @!P1 FMUL R29, R29, 16777216 ;  /* 0x4b8000001d1d9820 */ /* 0x000fe40000400000 */
[----:B------:R-:W-:-:S04]  /*0690*/  @P4 FMUL R23, R23, 0.25 ;  /* 0x3e80000017174820 */ /* 0x000fc80000400000 */
[----:B------:R-:W-:Y:S01]  /*06a0*/  @!P5 FMUL R23, R23, 16777216 ;  /* 0x4b8000001717d820 */ /* 0x000fe20000400000 */
[----:B------:R-:W2:Y:S01]  /*06b0*/  MUFU.RCP R28, R28 ;  /* 0x0000001c001c7308 */ /* 0x000ea20000001000 */
[----:B-1----:R-:W-:Y:S01]  /*06c0*/  FMUL R9, R9, R26 ;  /* 0x0000001a09097220 */ /* 0x002fe20000400000 */
[----:B------:R-:W-:-:S06]  /*06d0*/  FSEL R11, R10, 1, P2 ;  /* 0x3f8000000a0b7808 */ /* 0x000fcc0001000000 */
[----:B------:R-:W1:Y:S01]  /*06e0*/  MUFU.RCP R27, R23 ;  /* 0x00000017001b7308 */ /* 0x000e620000001000 */
[C---:B------:R-:W-:Y:S02]  /*06f0*/  FSEL R26, R10.reuse, 1, P4 ;  /* 0x3f8000000a1a7808 */ /* 0x040fe40002000000 */
[----:B------:R-:W-:-:S05]  /*0700*/  FSEL R10, R10, 1, P6 ;  /* 0x3f8000000a0a7808 */ /* 0x000fca0003000000 */
[----:B------:R-:W3:Y:S01]  /*0710*/  MUFU.RCP R29, R29 ;  /* 0x0000001d001d7308 */ /* 0x000ee20000001000 */
[----:B------:R-:W-:Y:S01]  /*0720*/  @!P3 FMUL R11, R11, 16777216 ;  /* 0x4b8000000b0bb820 */ /* 0x000fe20000400000 */
[----:B------:R-:W-:Y:S01]  /*0730*/  @!P5 FMUL R26, R26, 16777216 ;  /* 0x4b8000001a1ad820 */ /* 0x000fe20000400000 */
[----:B------:R-:W-:Y:S02]  /*0740*/  @!P1 FMUL R10, R10, 16777216 ;  /* 0x4b8000000a0a9820 */ /* 0x000fe40000400000 */
[----:B--2---:R-:W-:Y:S01]  /*0750*/  FMUL R8, R28, R11 ;  /* 0x0000000b1c087220 */ /* 0x004fe20000400000 */
[----:B-1----:R-:W-:Y:S01]  /*0760*/  FMUL R27, R27, R26 ;  /* 0x0000001a1b1b7220 */ /* 0x002fe20000400000 */
[----:B---3--:R-:W-:Y:S02]  /*0770*/  FMUL R26, R29, R10 ;  /* 0x0000000a1d1a7220 */ /* 0x008fe40000400000 */
[----:B------:R-:W1:Y:S01]  /*0780*/  LDC.64 R10, c[0x0][0x228] ;  /* 0x00008a00ff0a7b82 */ /* 0x000e620000000a00 */
[C---:B------:R-:W-:Y:S01]  /*0790*/  FMUL R18, R27.reuse, R18 ;  /* 0x000000121b127220 */ /* 0x040fe20000400000 */
[C---:B------:R-:W-:Y:S01]  /*07a0*/  FMUL R19, R26.reuse, R19 ;  /* 0x000000131a137220 */ /* 0x040fe20000400000 */
[C---:B------:R-:W-:Y:S01]  /*07b0*/  FMUL R23, R26.reuse, R15 ;  /* 0x0000000f1a177220 */ /* 0x040fe20000400000 */
[C---:B------:R-:W-:Y:S01]  /*07c0*/  FMUL R7, R26.reuse, R7 ;  /* 0x000000071a077220 */ /* 0x040fe20000400000 */
[----:B------:R-:W-:Y:S01]  /*07d0*/  FMUL R22, R26, R22 ;  /* 0x000000161a167220 */ /* 0x000fe20000400000 */
[C---:B------:R-:W-:Y:S01]  /*07e0*/  FMUL R26, R27.reuse, R14 ;  /* 0x0000000e1b1a7220 */ /* 0x040fe20000400000 */
[C---:B------:R-:W-:Y:S01]  /*07f0*/  FMUL R21, R27.reuse, R21 ;  /* 0x000000151b157220 */ /* 0x040fe20000400000 */
[----:B------:R-:W-:Y:S01]  /*0800*/  FMUL R6, R27, R6 ;  /* 0x000000061b067220 */ /* 0x000fe20000400000 */
        /* <DEDUP_REMOVED lines=8> */
[----:B------:R-:W-:Y:S01]  /*0890*/  CS2R R8, SRZ ;  /* 0x0000000000087805 */ /* 0x000fe2000001ff00 */
[----:B-1----:R-:W-:Y:S01]  /*08a0*/  IMAD.WIDE R12, R2, 0x4, R10 ;  /* 0x00000004020c7825 */ /* 0x002fe200078e020a */
[----:B------:R-:W-:-:S02]  /*08b0*/  CS2R R10, SRZ ;  /* 0x00000000000a7805 */ /* 0x000fc4000001ff00 */
[----:B------:R-:W-:Y:S01]  /*08c0*/  CS2R R14, SRZ ;  /* 0x00000000000e7805 */ /* 0x000fe2000001ff00 */
[----:B0-----:R-:W-:-:S03]  /*08d0*/  IMAD.WIDE R30, R2, 0x4, R30 ;  /* 0x00000004021e7825 */ /* 0x001fc600078e021e */
[----:B------:R0:W2:Y:S02]  /*08e0*/  @!P0 LDG.E.EL.128 R8, desc[UR6][R12.64] ;  /* 0x000000060c088981 */ /* 0x0000a4000c2e1d00 */
[----:B0-----:R-:W-:-:S06]  /*08f0*/  CS2R R12, SRZ ;  /* 0x00000000000c7805 */ /* 0x001fcc000001ff00 */
[----:B------:R-:W2:Y:S01]  /*0900*/  @!P0 LDG.E.EL.128 R12, desc[UR6][R30.64] ;  /* 0x000000061e0c8981 */ /* 0x000ea2000c2e1d00 */
[----:B------:R-:W0:Y:S01]  /*0910*/  S2R R2, SR_TID.X ;  /* 0x0000000000027919 */ /* 0x000e220000002100 */
[----:B------:R-:W1:Y:S01]  /*0920*/  S2UR UR5, SR_CgaCtaId ;  /* 0x00000000000579c3 */ /* 0x000e620000008800 */
[----:B------:R-:W-:Y:S02]  /*0930*/  UMOV UR4, 0x400 ;  /* 0x0000040000047882 */ /* 0x000fe40000000000 */
[----:B-1----:R-:W-:Y:S01]  /*0940*/  UPRMT UR4, UR5, 0x654, UR4 ;  /* 0x0000065405047896 */ /* 0x002fe20008000004 */
[-CC-:B--2---:R-:W-:Y:S01]  /*0950*/  FFMA R5, R5, R9.reuse, R13.reuse ;  /* 0x0000000905057223 */ /* 0x184fe2000000000d */
[-CC-:B------:R-:W-:Y:S01]  /*0960*/  FFMA R20, R20, R9.reuse, R13.reuse ;  /* 0x0000000914147223 */ /* 0x180fe2000000000d */
[-CC-:B------:R-:W-:Y:S01]  /*0970*/  FFMA R27, R27, R9.reuse, R13.reuse ;  /* 0x000000091b1b7223 */ /* 0x180fe2000000000d */
[----:B------:R-:W-:Y:S01]  /*0980*/  FFMA R17, R17, R9, R13 ;  /* 0x0000000911117223 */ /* 0x000fe2000000000d */
[----:B0-----:R-:W-:-:S02]  /*0990*/  IMAD.SHL.U32 R9, R2, 0x400, RZ ;  /* 0x0000040002097824 */ /* 0x001fc400078e00ff */
[-CC-:B------:R-:W-:Y:S01]  /*09a0*/  FFMA R6, R6, R10.reuse, R14.reuse ;  /* 0x0000000a06067223 */ /* 0x180fe2000000000e */
[-CC-:B------:R-:W-:Y:S02]  /*09b0*/  FFMA R21, R21, R10.reuse, R14.reuse ;  /* 0x0000000a15157223 */ /* 0x180fe4000000000e */
[----:B------:R-:W-:Y:S01]  /*09c0*/  LOP3.LUT R9, R9, 0xc00, RZ, 0xc0, !PT ;  /* 0x00000c0009097812 */ /* 0x000fe200078ec0ff */
[-CC-:B------:R-:W-:Y:S01]  /*09d0*/  FFMA R26, R26, R10.reuse, R14.reuse ;  /* 0x0000000a1a1a7223 */ /* 0x180fe2000000000e */
[----:B------:R-:W-:Y:S01]  /*09e0*/  FFMA R18, R18, R10, R14 ;  /* 0x0000000a12127223 */ /* 0x000fe2000000000e */
[-CC-:B------:R-:W-:Y:S01]  /*09f0*/  FFMA R22, R22, R11.reuse, R15.reuse ;  /* 0x0000000b16167223 */ /* 0x180fe2000000000f */
[----:B------:R-:W-:Y:S01]  /*0a00*/  LOP3.LUT R10, R9, 0x200, RZ, 0xfc, !PT ;  /* 0x00000200090a7812 */ /* 0x000fe200078efcff */
[-CC-:B------:R-:W-:Y:S01]  /*0a10*/  FFMA R4, R4, R8.reuse, R12.reuse ;  /* 0x0000000804047223 */ /* 0x180fe2000000000c */
[-CC-:B------:R-:W-:Y:S01]  /*0a20*/  FFMA R25, R25, R8.reuse, R12.reuse ;  /* 0x0000000819197223 */ /* 0x180fe2000000000c */
[-CC-:B------:R-:W-:Y:S01]  /*0a30*/  FFMA R28, R28, R8.reuse, R12.reuse ;  /* 0x000000081c1c7223 */ /* 0x180fe2000000000c */
[----:B------:R-:W-:Y:S01]  /*0a40*/  FFMA R16, R16, R8, R12 ;  /* 0x0000000810107223 */ /* 0x000fe2000000000c */
[----:B------:R-:W-:Y:S01]  /*0a50*/  LOP3.LUT R8, R9, 0x100, RZ, 0xfc, !PT ;  /* 0x0000010009087812 */ /* 0x000fe200078efcff */
[-CC-:B------:R-:W-:Y:S01]  /*0a60*/  FFMA R7, R7, R11.reuse, R15.reuse ;  /* 0x0000000b07077223 */ /* 0x180fe2000000000f */
[----:B------:R-:W-:Y:S01]  /*0a70*/  LOP3.LUT R24, R9, R24, RZ, 0xfc, !PT ;  /* 0x0000001809187212 */ /* 0x000fe200078efcff */
[-CC-:B------:R-:W-:Y:S01]  /*0a80*/  FFMA R23, R23, R11.reuse, R15.reuse ;  /* 0x0000000b17177223 */ /* 0x180fe2000000000f */
[----:B------:R-:W-:Y:S01]  /*0a90*/  LOP3.LUT R12, R9, 0x300, RZ, 0xfc, !PT ;  /* 0x00000300090c7812 */ /* 0x000fe200078efcff */
[----:B------:R-:W-:Y:S01]  /*0aa0*/  FFMA R19, R19, R11, R15 ;  /* 0x0000000b13137223 */ /* 0x000fe2000000000f */
[----:B------:R-:W-:-:S02]  /*0ab0*/  LEA.HI R13, R10, UR4, RZ, 0x1a ;  /* 0x000000040a0d7c11 */ /* 0x000fc4000f8fd0ff */
[----:B------:R-:W-:Y:S02]  /*0ac0*/  FSETP.GEU.AND P0, PT, R22, RZ, PT ;  /* 0x000000ff1600720b */ /* 0x000fe40003f0e000 */
[----:B------:R-:W-:Y:S02]  /*0ad0*/  LEA.HI R9, R9, UR4, RZ, 0x1a ;  /* 0x0000000409097c11 */ /* 0x000fe4000f8fd0ff */
[----:B------:R-:W-:Y:S02]  /*0ae0*/  LEA.HI R11, R8, UR4, RZ, 0x1a ;  /* 0x00000004080b7c11 */ /* 0x000fe4000f8fd0ff */
[----:B------:R-:W-:Y:S02]  /*0af0*/  FSETP.GEU.AND P3, PT, R4, RZ, PT ;  /* 0x000000ff0400720b */ /* 0x000fe40003f6e000 */
[----:B------:R-:W-:Y:S01]  /*0b00*/  FSETP.GEU.AND P2, PT, R5, RZ, PT ;  /* 0x000000ff0500720b */ /* 0x000fe20003f4e000 */
[----:B------:R-:W-:Y:S01]  /*0b10*/  IMAD R8, R24, 0x4, R13 ;  /* 0x0000000418087824 */ /* 0x000fe200078e020d */
[----:B------:R-:W-:-:S02]  /*0b20*/  FSETP.GEU.AND P1, PT, R6, RZ, PT ;  /* 0x000000ff0600720b */ /* 0x000fc40003f2e000 */
[----:B------:R-:W-:Y:S01]  /*0b30*/  FSEL R22, R22, RZ, P0 ;  /* 0x000000ff16167208 */ /* 0x000fe20000000000 */
[C---:B------:R-:W-:Y:S01]  /*0b40*/  IMAD R10, R24.reuse, 0x4, R9 ;  /* 0x00000004180a7824 */ /* 0x040fe200078e0209 */
[----:B------:R-:W-:Y:S01]  /*0b50*/  FSETP.GEU.AND P0, PT, R25, RZ, PT ;  /* 0x000000ff1900720b */ /* 0x000fe20003f0e000 */
[----:B------:R-:W-:Y:S01]  /*0b60*/  IMAD R11, R24, 0x4, R11 ;  /* 0x00000004180b7824 */ /* 0x000fe200078e020b */
[----:B------:R-:W-:Y:S02]  /*0b70*/  FSEL R13, R4, RZ, P3 ;  /* 0x000000ff040d7208 */ /* 0x000fe40001800000 */
[----:B------:R-:W-:Y:S02]  /*0b80*/  FSEL R4, R5, RZ, P2 ;  /* 0x000000ff05047208 */ /* 0x000fe40001000000 */
[----:B------:R-:W-:Y:S02]  /*0b90*/  FSEL R5, R6, RZ, P1 ;  /* 0x000000ff06057208 */ /* 0x000fe40000800000 */
[----:B------:R-:W-:-:S02]  /*0ba0*/  LEA.HI R15, R12, UR4, RZ, 0x1a ;  /* 0x000000040c0f7c11 */ /* 0x000fc4000f8fd0ff */
[----:B------:R-:W-:Y:S02]  /*0bb0*/  FSETP.GEU.AND P1, PT, R7, RZ, PT ;  /* 0x000000ff0700720b */ /* 0x000fe40003f2e000 */
[----:B------:R-:W-:Y:S01]  /*0bc0*/  FSEL R25, R25, RZ, P0 ;  /* 0x000000ff19197208 */ /* 0x000fe20000000000 */
[----:B------:R-:W-:Y:S01]  /*0bd0*/  STS [R10], R13 ;  /* 0x0000000d0a007388 */ /* 0x000fe20000000800 */
[----:B------:R-:W-:Y:S02]  /*0be0*/  FSETP.GEU.AND P0, PT, R28, RZ, PT ;  /* 0x000000ff1c00720b */ /* 0x000fe40003f0e000 */
[----:B------:R-:W-:Y:S01]  /*0bf0*/  FSETP.GEU.AND P3, PT, R20, RZ, PT ;  /* 0x000000ff1400720b */ /* 0x000fe20003f6e000 */
[----:B------:R0:W-:Y:S01]  /*0c00*/  STS [R11+0x400], R4 ;  /* 0x000400040b007388 */ /* 0x0001e20000000800 */
[----:B------:R-:W-:Y:S01]  /*0c10*/  FSETP.GEU.AND P2, PT, R21, RZ, PT ;  /* 0x000000ff1500720b */ /* 0x000fe20003f4e000 */
[----:B------:R-:W-:Y:S02]  /*0c20*/  IMAD R9, R24, 0x4, R15 ;  /* 0x0000000418097824 */ /* 0x000fe400078e020f */
[----:B------:R1:W-:Y:S01]  /*0c30*/  STS [R8+0x800], R5 ;  /* 0x0008000508007388 */ /* 0x0003e20000000800 */
[----:B------:R-:W-:-:S02]  /*0c40*/  FSEL R20, R20, RZ, P3 ;  /* 0x000000ff14147208 */ /* 0x000fc40001800000 */
[----:B0-----:R-:W-:Y:S02]  /*0c50*/  FSEL R4, R7, RZ, P1 ;  /* 0x000000ff07047208 */ /* 0x001fe40000800000 */
[----:B------:R-:W-:Y:S02]  /*0c60*/  FSETP.GEU.AND P1, PT, R27, RZ, PT ;  /* 0x000000ff1b00720b */ /* 0x000fe40003f2e000 */
[----:B-1----:R-:W-:Y:S02]  /*0c70*/  FSEL R5, R28, RZ, P0 ;  /* 0x000000ff1c057208 */ /* 0x002fe40000000000 */
[----:B------:R-:W-:Y:S02]  /*0c80*/  FSETP.GEU.AND P0, PT, R26, RZ, PT ;  /* 0x000000ff1a00720b */ /* 0x000fe40003f0e000 */
[----:B------:R-:W-:Y:S01]  /*0c90*/  FSEL R21, R21, RZ, P2 ;  /* 0x000000ff15157208 */ /* 0x000fe20001000000 */
[----:B------:R-:W-:Y:S01]  /*0ca0*/  STS [R9+0xc00], R22 ;  /* 0x000c001609007388 */ /* 0x000fe20000000800 */
[----:B------:R-:W-:-:S02]  /*0cb0*/  FSEL R6, R27, RZ, P1 ;  /* 0x000000ff1b067208 */ /* 0x000fc40000800000 */
[----:B------:R-:W-:Y:S01]  /*0cc0*/  FSETP.GEU.AND P1, PT, R16, RZ, PT ;  /* 0x000000ff1000720b */ /* 0x000fe20003f2e000 */
[----:B------:R-:W-:Y:S01]  /*0cd0*/  STS [R10+0x100], R25 ;  /* 0x000100190a007388 */ /* 0x000fe20000000800 */
[----:B------:R-:W-:Y:S02]  /*0ce0*/  FSEL R7, R26, RZ, P0 ;  /* 0x000000ff1a077208 */ /* 0x000fe40000000000 */
[----:B------:R-:W-:Y:S01]  /*0cf0*/  FSETP.GEU.AND P0, PT, R17, RZ, PT ;  /* 0x000000ff1100720b */ /* 0x000fe20003f0e000 */
[----:B------:R-:W-:Y:S01]  /*0d00*/  STS [R11+0x500], R20 ;  /* 0x000500140b007388 */ /* 0x000fe20000000800 */
[----:B------:R-:W-:Y:S02]  /*0d10*/  FSETP.GEU.AND P2, PT, R23, RZ, PT ;  /* 0x000000ff1700720b */ /* 0x000fe40003f4e000 */
[----:B------:R-:W-:Y:S01]  /*0d20*/  FSEL R13, R16, RZ, P1 ;  /* 0x000000ff100d7208 */ /* 0x000fe20000800000 */
[----:B------:R-:W-:Y:S01]  /*0d30*/  STS [R8+0x900], R21 ;  /* 0x0009001508007388 */ /* 0x000fe20000000800 */
[----:B------:R-:W-:-:S03]  /*0d40*/  FSETP.GEU.AND P1, PT, R18, RZ, PT ;  /* 0x000000ff1200720b */ /* 0x000fc60003f2e000 */
[----:B------:R0:W-:Y:S01]  /*0d50*/  STS [R9+0xd00], R4 ;  /* 0x000d000409007388 */ /* 0x0001e20000000800 */
[----:B------:R-:W-:Y:S01]  /*0d60*/  FSEL R12, R23, RZ, P2 ;  /* 0x000000ff170c7208 */ /* 0x000fe20001000000 */
[----:B------:R-:W-:Y:S02]  /*0d70*/  IMAD.SHL.U32 R15, R2, 0x4, RZ ;  /* 0x00000004020f7824 */ /* 0x000fe400078e00ff */
[----:B------:R1:W-:Y:S01]  /*0d80*/  STS [R10+0x200], R5 ;  /* 0x000200050a007388 */ /* 0x0003e20000000800 */
[----:B0-----:R-:W-:Y:S02]  /*0d90*/  FSEL R4, R17, RZ, P0 ;  /* 0x000000ff11047208 */ /* 0x001fe40000000000 */
[----:B------:R-:W-:Y:S01]  /*0da0*/  FSETP.GEU.AND P0, PT, R19, RZ, PT ;  /* 0x000000ff1300720b */ /* 0x000fe20003f0e000 */
[----:B------:R0:W-:Y:S01]  /*0db0*/  STS [R11+0x600], R6 ;  /* 0x000600060b007388 */ /* 0x0001e20000000800 */
[----:B-1----:R-:W-:-:S03]  /*0dc0*/  FSEL R5, R18, RZ, P1 ;  /* 0x000000ff12057208 */ /* 0x002fc60000800000 */
[----:B------:R1:W-:Y:S04]  /*0dd0*/  STS [R8+0xa00], R7 ;  /* 0x000a000708007388 */ /* 0x0003e80000000800 */
[----:B------:R-:W-:Y:S01]  /*0de0*/  STS [R9+0xe00], R12 ;  /* 0x000e000c09007388 */ /* 0x000fe20000000800 */
[----:B0-----:R-:W-:-:S03]  /*0df0*/  FSEL R6, R19, RZ, P0 ;  /* 0x000000ff13067208 */ /* 0x001fc60000000000 */
[----:B------:R-:W-:Y:S01]  /*0e00*/  STS [R10+0x300], R13 ;  /* 0x0003000d0a007388 */ /* 0x000fe20000000800 */
[----:B------:R-:W-:-:S03]  /*0e10*/  LOP3.LUT R2, R15, 0x3fc, RZ, 0xc0, !PT ;  /* 0x000003fc0f027812 */ /* 0x000fc600078ec0ff */
[----:B------:R0:W-:Y:S04]  /*0e20*/  STS [R11+0x700], R4 ;  /* 0x000700040b007388 */ /* 0x0001e80000000800 */
[----:B------:R-:W-:Y:S04]  /*0e30*/  STS [R8+0xb00], R5 ;  /* 0x000b000508007388 */ /* 0x000fe80000000800 */
[----:B------:R-:W-:Y:S01]  /*0e40*/  STS [R9+0xf00], R6 ;  /* 0x000f000609007388 */ /* 0x000fe20000000800 */
[C---:B-1----:R-:W-:Y:S02]  /*0e50*/  LOP3.LUT R7, R2.reuse, 0x400, RZ, 0xfc, !PT ;  /* 0x0000040002077812 */ /* 0x042fe400078efcff */
[----:B------:R-:W-:-:S02]  /*0e60*/  LOP3.LUT R14, R2, 0x800, RZ, 0xfc, !PT ;  /* 0x00000800020e7812 */ /* 0x000fc400078efcff */
[----:B------:R-:W-:Y:S02]  /*0e70*/  SHF.R.U32.HI R16, RZ, 0x8, R15 ;  /* 0x00000008ff107819 */ /* 0x000fe4000001160f */
[----:B------:R-:W-:Y:S02]  /*0e80*/  SHF.R.U32.HI R7, RZ, 0x6, R7 ;  /* 0x00000006ff077819 */ /* 0x000fe40000011607 */
[----:B------:R-:W-:Y:S02]  /*0e90*/  SHF.R.U32.HI R14, RZ, 0x6, R14 ;  /* 0x00000006ff0e7819 */ /* 0x000fe4000001160e */
[----:B0-----:R-:W-:Y:S02]  /*0ea0*/  SGXT.U32 R4, R16, 0x2 ;  /* 0x000000021004781a */ /* 0x001fe40000000000 */
[----:B------:R-:W-:Y:S01]  /*0eb0*/  LOP3.LUT R10, R7, 0x1c, RZ, 0xc0, !PT ;  /* 0x0000001c070a7812 */ /* 0x000fe200078ec0ff */
[----:B------:R-:W0:Y:S01]  /*0ec0*/  LDC.64 R16, c[0x0][0x238] ;  /* 0x00008e00ff107b82 */ /* 0x000e220000000a00 */
[----:B------:R-:W-:-:S02]  /*0ed0*/  LOP3.LUT R14, R14, 0x2c, RZ, 0xc0, !PT ;  /* 0x0000002c0e0e7812 */ /* 0x000fc400078ec0ff */
[----:B------:R-:W-:Y:S02]  /*0ee0*/  LOP3.LUT R7, R4, 0x3fc, R15, 0xf8, !PT ;  /* 0x000003fc04077812 */ /* 0x000fe400078ef80f */
[----:B------:R-:W-:Y:S01]  /*0ef0*/  LEA R11, R4, UR4, 0x2 ;  /* 0x00000004040b7c11 */ /* 0x000fe2000f8e10ff */
[----:B------:R-:W-:Y:S01]  /*0f00*/  VIADD R13, R10, UR4 ;  /* 0x000000040a0d7c36 */ /* 0x000fe20008000000 */
[----:B------:R-:W-:Y:S01]  /*0f10*/  LEA R4, R7, UR4, 0x2 ;  /* 0x0000000407047c11 */ /* 0x000fe2000f8e10ff */
[----:B------:R-:W-:Y:S01]  /*0f20*/  BAR.SYNC.DEFER_BLOCKING 0x0 ;  /* 0x0000000000007b1d */ /* 0x000fe20000010000 */
[----:B------:R-:W-:Y:S02]  /*0f30*/  VIADD R15, R14, UR4 ;  /* 0x000000040e0f7c36 */ /* 0x000fe40008000000 */
[C---:B------:R-:W-:Y:S02]  /*0f40*/  IMAD R18, R2.reuse, 0x4, R11 ;  /* 0x0000000402127824 */ /* 0x040fe400078e020b */
[----:B------:R-:W-:-:S02]  /*0f50*/  IMAD R20, R2, 0x4, R13 ;  /* 0x0000000402147824 */ /* 0x000fc400078e020d */
[C---:B------:R-:W-:Y:S01]  /*0f60*/  IMAD R22, R2.reuse, 0x4, R15 ;  /* 0x0000000402167824 */ /* 0x040fe200078e020f */
[----:B------:R-:W-:Y:S04]  /*0f70*/  LDS R4, [R4] ;  /* 0x0000000004047984 */ /* 0x000fe80000000800 */
[----:B------:R-:W-:Y:S04]  /*0f80*/  LDS R5, [R18+0x4] ;  /* 0x0000040012057984 */ /* 0x000fe80000000800 */
[----:B------:R-:W-:Y:S04]  /*0f90*/  LDS R6, [R18+0x8] ;  /* 0x0000080012067984 */ /* 0x000fe80000000800 */
[----:B------:R-:W1:Y:S04]  /*0fa0*/  LDS R7, [R18+0xc] ;  /* 0x00000c0012077984 */ /* 0x000e680000000800 */
[----:B------:R-:W-:Y:S04]  /*0fb0*/  LDS R8, [R20+0x1000] ;  /* 0x0010000014087984 */ /* 0x000fe80000000800 */
[----:B------:R-:W-:Y:S04]  /*0fc0*/  LDS R9, [R20+0x1004] ;  /* 0x0010040014097984 */ /* 0x000fe80000000800 */
[----:B------:R-:W-:Y:S04]  /*0fd0*/  LDS R10, [R20+0x1008] ;  /* 0x00100800140a7984 */ /* 0x000fe80000000800 */
[----:B------:R0:W2:Y:S04]  /*0fe0*/  LDS R11, [R20+0x100c] ;  /* 0x00100c00140b7984 */ /* 0x0000a80000000800 */
[----:B------:R-:W-:Y:S04]  /*0ff0*/  LDS R12, [R22+0x2000] ;  /* 0x00200000160c7984 */ /* 0x000fe80000000800 */
[----:B------:R-:W-:Y:S04]  /*1000*/  LDS R13, [R22+0x2004] ;  /* 0x00200400160d7984 */ /* 0x000fe80000000800 */
[----:B------:R-:W-:Y:S04]  /*1010*/  LDS R14, [R22+0x2008] ;  /* 0x00200800160e7984 */ /* 0x000fe80000000800 */
[----:B------:R3:W4:Y:S01]  /*1020*/  LDS R15, [R22+0x200c] ;  /* 0x00200c00160f7984 */ /* 0x0007220000000800 */
[----:B------:R-:W-:-:S02]  /*1030*/  LOP3.LUT R24, R2, 0xc00, RZ, 0xfc, !PT ;  /* 0x00000c0002187812 */ /* 0x000fc400078efcff */
[----:B------:R-:W-:Y:S02]  /*1040*/  ISETP.GE.AND P0, PT, R0, 0x400, PT ;  /* 0x000004000000780c */ /* 0x000fe40003f06270 */
[C---:B------:R-:W-:Y:S02]  /*1050*/  LOP3.LUT R23, R3.reuse, 0x4, RZ, 0xfc, !PT ;  /* 0x0000000403177812 */ /* 0x040fe400078efcff */
[C---:B------:R-:W-:Y:S02]  /*1060*/  LOP3.LUT R21, R3.reuse, 0x8, RZ, 0xfc, !PT ;  /* 0x0000000803157812 */ /* 0x040fe400078efcff */
[C---:B------:R-:W-:Y:S02]  /*1070*/  LOP3.LUT R19, R3.reuse, 0xc, RZ, 0xfc, !PT ;  /* 0x0000000c03137812 */ /* 0x040fe400078efcff */
[----:B------:R-:W-:Y:S02]  /*1080*/  ISETP.LT.AND P3, PT, R3, 0x100, !P0 ;  /* 0x000001000300780c */ /* 0x000fe40004761270 */
[----:B------:R-:W-:-:S02]  /*1090*/  SHF.R.U32.HI R24, RZ, 0x6, R24 ;  /* 0x00000006ff187819 */ /* 0x000fc40000011618 */
[----:B------:R-:W-:Y:S02]  /*10a0*/  ISETP.LT.AND P2, PT, R23, 0x100, !P0 ;  /* 0x000001001700780c */ /* 0x000fe40004741270 */
[----:B------:R-:W-:Y:S01]  /*10b0*/  ISETP.LT.AND P1, PT, R21, 0x100, !P0 ;  /* 0x000001001500780c */ /* 0x000fe20004721270 */
[--C-:B------:R-:W-:Y:S01]  /*10c0*/  IMAD R3, R3, 0x400, R0.reuse ;  /* 0x0000040003037824 */ /* 0x100fe200078e0200 */
[----:B------:R-:W-:Y:S01]  /*10d0*/  ISETP.LT.AND P0, PT, R19, 0x100, !P0 ;  /* 0x000001001300780c */ /* 0x000fe20004701270 */
[--C-:B------:R-:W-:Y:S01]  /*10e0*/  IMAD R23, R23, 0x400, R0.reuse ;  /* 0x0000040017177824 */ /* 0x100fe200078e0200 */
[----:B------:R-:W-:Y:S01]  /*10f0*/  LOP3.LUT R24, R24, 0x3c, RZ, 0xc0, !PT ;  /* 0x0000003c18187812 */ /* 0x000fe200078ec0ff */
[----:B------:R-:W-:Y:S02]  /*1100*/  IMAD R25, R21, 0x400, R0 ;  /* 0x0000040015197824 */ /* 0x000fe400078e0200 */
[----:B0-----:R-:W-:-:S04]  /*1110*/  IMAD.WIDE R20, R3, 0x4, R16 ;  /* 0x0000000403147825 */ /* 0x001fc800078e0210 */
[----:B------:R-:W-:Y:S02]  /*1120*/  VIADD R3, R24, UR4 ;  /* 0x0000000418037c36 */ /* 0x000fe40008000000 */
[--C-:B---3--:R-:W-:Y:S01]  /*1130*/  IMAD.WIDE R22, R23, 0x4, R16.reuse ;  /* 0x0000000417167825 */ /* 0x108fe200078e0210 */
[----:B-1----:R0:W-:Y:S03]  /*1140*/  @P3 STG.E.128 desc[UR6][R20.64], R4 ;  /* 0x0000000414003986 */ /* 0x0021e6000c101d06 */
[----:B------:R-:W-:Y:S01]  /*1150*/  IMAD.WIDE R24, R25, 0x4, R16 ;  /* 0x0000000419187825 */ /* 0x000fe200078e0210 */
[----:B--2---:R0:W-:Y:S04]  /*1160*/  @P2 STG.E.128 desc[UR6][R22.64], R8 ;  /* 0x0000000816002986 */ /* 0x0041e8000c101d06 */
[----:B----4-:R0:W-:Y:S01]  /*1170*/  @P1 STG.E.128 desc[UR6][R24.64], R12 ;  /* 0x0000000c18001986 */ /* 0x0101e2000c101d06 */
[----:B------:R-:W-:Y:S01]  /*1180*/  IMAD R3, R2, 0x4, R3 ;  /* 0x0000000402037824 */ /* 0x000fe200078e0203 */
[----:B0-----:R-:W-:Y:S06]  /*1190*/  @!P0 EXIT ;  /* 0x000000000000894d */ /* 0x001fec0003800000 */
[----:B0-----:R-:W-:Y:S01]  /*11a0*/  LDS R4, [R3+0x3000] ;  /* 0x0030000003047984 */ /* 0x001fe20000000800 */
[----:B------:R-:W-:-:S03]  /*11b0*/  IMAD R19, R19, 0x400, R0 ;  /* 0x0000040013137824 */ /* 0x000fc600078e0200 */
[----:B------:R-:W-:Y:S01]  /*11c0*/  LDS R5, [R3+0x3004] ;  /* 0x0030040003057984 */ /* 0x000fe20000000800 */
[----:B------:R-:W-:-:S03]  /*11d0*/  IMAD.WIDE R16, R19, 0x4, R16 ;  /* 0x0000000413107825 */ /* 0x000fc600078e0210 */
[----:B------:R-:W-:Y:S04]  /*11e0*/  LDS R6, [R3+0x3008] ;  /* 0x0030080003067984 */ /* 0x000fe80000000800 */
[----:B------:R-:W0:Y:S04]  /*11f0*/  LDS R7, [R3+0x300c] ;  /* 0x00300c0003077984 */ /* 0x000e280000000800 */
[----:B0-----:R-:W-:Y:S01]  /*1200*/  STG.E.128 desc[UR6][R16.64], R4 ;  /* 0x0000000410007986 */ /* 0x001fe2000c101d06 */
[----:B------:R-:W-:Y:S05]  /*1210*/  EXIT ;  /* 0x000000000000794d */ /* 0x000fea0003800000 */
.L_x_0:
[----:B------:R-:W-:-:S00]  /*1220*/  BRA `(.L_x_0) ;  /* 0xfffffffc00fc7947 */ /* 0x000fc0000383ffff */
[----:B------:R-:W-:-:S00]  /*1230*/  NOP ;  /* 0x0000000000007918 */ /* 0x000fc00000000000 */
        /* <DEDUP_REMOVED lines=12> */
.L_x_1:


//--------------------- .nv.global.init           --------------------------
	.section	.nv.global.init,"aw",@progbits
.nv.global.init:
	.type		_$_str,@object
	.size		_$_str,(_$_str_$_2 - _$_str)
_$_str:
        /*0000*/ 	.byte	0x5f, 0x5f, 0x43, 0x55, 0x44, 0x41, 0x5f, 0x46, 0x54, 0x5a, 0x00
	.type		_$_str_$_2,@object
	.size		_$_str_$_2,(.L_1 - _$_str_$_2)
_$_str_$_2:
        /*000b*/ 	.byte	0x5f, 0x5f, 0x43, 0x55, 0x44, 0x41, 0x5f, 0x50, 0x52, 0x45, 0x43, 0x5f, 0x53, 0x51, 0x52, 0x54
        /*001b*/ 	.byte	0x00
.L_1:


//--------------------- .nv.shared.triton_poi_fused__native_batch_norm_legit_no_training_relu_6 --------------------------
	.section	.nv.shared.triton_poi_fused__native_batch_norm_legit_no_training_relu_6,"aw",@nobits
	.sectionflags	@""
	.align	16
	.zero		1024


//--------------------- .nv.constant0.triton_poi_fused__native_batch_norm_legit_no_training_relu_6 --------------------------
	.section	.nv.constant0.triton_poi_fused__native_batch_norm_legit_no_training_relu_6,"a",@progbits
	.sectionflags	@""
	.align	4
.nv.constant0.triton_poi_fused__native_batch_norm_legit_no_training_relu_6:
	.zero		584
